//
// Generated by NVIDIA NVVM Compiler
//
// Compiler Build ID: CL-36424714
// Cuda compilation tools, release 13.0, V13.0.88
// Based on NVVM 20.0.0
//

.version 9.0
.target sm_100
.address_size 64

	// .globl	_Z15MatrixMulKernelPfS_S_i
// _ZZ15MatrixMulKernelPfS_S_iE4ds_M has been demoted
// _ZZ15MatrixMulKernelPfS_S_iE4ds_N has been demoted
// _ZZ15MatrixMulKernelPfS_S_iE5ds_NN has been demoted

.visible .entry _Z15MatrixMulKernelPfS_S_i(
	.param .u64 .ptr .align 1 _Z15MatrixMulKernelPfS_S_i_param_0,
	.param .u64 .ptr .align 1 _Z15MatrixMulKernelPfS_S_i_param_1,
	.param .u64 .ptr .align 1 _Z15MatrixMulKernelPfS_S_i_param_2,
	.param .u32 _Z15MatrixMulKernelPfS_S_i_param_3
)
{
	.reg .pred 	%p<4>;
	.reg .b32 	%r<41>;
	.reg .b32 	%f<174>;
	.reg .b64 	%rd<23>;
	// demoted variable
	.shared .align 4 .b8 _ZZ15MatrixMulKernelPfS_S_iE4ds_M[4096];
	// demoted variable
	.shared .align 4 .b8 _ZZ15MatrixMulKernelPfS_S_iE4ds_N[4096];
	// demoted variable
	.shared .align 4 .b8 _ZZ15MatrixMulKernelPfS_S_iE5ds_NN[4096];
	ld.param.u64 	%rd7, [_Z15MatrixMulKernelPfS_S_i_param_0];
	ld.param.u64 	%rd9, [_Z15MatrixMulKernelPfS_S_i_param_1];
	ld.param.u64 	%rd8, [_Z15MatrixMulKernelPfS_S_i_param_2];
	ld.param.u32 	%r23, [_Z15MatrixMulKernelPfS_S_i_param_3];
	cvta.to.global.u64 	%rd1, %rd9;
	mov.u32 	%r24, %ctaid.x;
	mov.u32 	%r25, %ctaid.y;
	mov.u32 	%r1, %tid.x;
	mov.u32 	%r2, %tid.y;
	shl.b32 	%r26, %r25, 5;
	add.s32 	%r3, %r26, %r2;
	shl.b32 	%r4, %r24, 6;
	add.s32 	%r27, %r4, %r1;
	max.s32 	%r28, %r3, %r27;
	setp.ge.s32 	%p1, %r28, %r23;
	@%p1 bra 	$L__BB0_5;
	setp.lt.u32 	%p2, %r23, 32;
	mov.f32 	%f172, 0f00000000;
	mov.f32 	%f173, %f172;
	@%p2 bra 	$L__BB0_4;
	shl.b32 	%r29, %r2, 7;
	mov.u32 	%r30, _ZZ15MatrixMulKernelPfS_S_iE4ds_M;
	add.s32 	%r6, %r30, %r29;
	shl.b32 	%r31, %r1, 2;
	add.s32 	%r7, %r6, %r31;
	mov.u32 	%r32, _ZZ15MatrixMulKernelPfS_S_iE4ds_N;
	add.s32 	%r10, %r32, %r31;
	add.s32 	%r8, %r10, %r29;
	mov.u32 	%r33, _ZZ15MatrixMulKernelPfS_S_iE5ds_NN;
	add.s32 	%r11, %r33, %r31;
	add.s32 	%r9, %r11, %r29;
	shr.u32 	%r34, %r23, 5;
	neg.s32 	%r40, %r34;
	mad.lo.s32 	%r39, %r23, %r3, %r1;
	mul.lo.s32 	%r35, %r2, %r23;
	cvt.u64.u32 	%rd10, %r35;
	cvt.u64.u32 	%rd11, %r27;
	add.s64 	%rd12, %rd10, %rd11;
	shl.b64 	%rd13, %rd12, 2;
	add.s64 	%rd14, %rd13, %rd1;
	add.s64 	%rd22, %rd14, 128;
	shl.b32 	%r14, %r23, 5;
	mul.wide.u32 	%rd3, %r14, 4;
	add.s32 	%r36, %r1, %r35;
	add.s32 	%r38, %r36, %r4;
	cvta.to.global.u64 	%rd4, %rd7;
	mov.f32 	%f173, 0f00000000;
	mov.f32 	%f172, %f173;
$L__BB0_3:
	mul.wide.s32 	%rd15, %r39, 4;
	add.s64 	%rd16, %rd4, %rd15;
	ld.global.f32 	%f9, [%rd16];
	st.shared.f32 	[%r7], %f9;
	mul.wide.u32 	%rd17, %r38, 4;
	add.s64 	%rd18, %rd1, %rd17;
	ld.global.f32 	%f10, [%rd18];
	st.shared.f32 	[%r8], %f10;
	ld.global.f32 	%f11, [%rd22];
	st.shared.f32 	[%r9], %f11;
	bar.sync 	0;
	ld.shared.f32 	%f12, [%r6];
	ld.shared.f32 	%f13, [%r10];
	fma.rn.f32 	%f14, %f12, %f13, %f172;
	ld.shared.f32 	%f15, [%r11];
	fma.rn.f32 	%f16, %f12, %f15, %f173;
	ld.shared.f32 	%f17, [%r6+4];
	ld.shared.f32 	%f18, [%r10+128];
	fma.rn.f32 	%f19, %f17, %f18, %f14;
	ld.shared.f32 	%f20, [%r11+128];
	fma.rn.f32 	%f21, %f17, %f20, %f16;
	ld.shared.f32 	%f22, [%r6+8];
	ld.shared.f32 	%f23, [%r10+256];
	fma.rn.f32 	%f24, %f22, %f23, %f19;
	ld.shared.f32 	%f25, [%r11+256];
	fma.rn.f32 	%f26, %f22, %f25, %f21;
	ld.shared.f32 	%f27, [%r6+12];
	ld.shared.f32 	%f28, [%r10+384];
	fma.rn.f32 	%f29, %f27, %f28, %f24;
	ld.shared.f32 	%f30, [%r11+384];
	fma.rn.f32 	%f31, %f27, %f30, %f26;
	ld.shared.f32 	%f32, [%r6+16];
	ld.shared.f32 	%f33, [%r10+512];
	fma.rn.f32 	%f34, %f32, %f33, %f29;
	ld.shared.f32 	%f35, [%r11+512];
	fma.rn.f32 	%f36, %f32, %f35, %f31;
	ld.shared.f32 	%f37, [%r6+20];
	ld.shared.f32 	%f38, [%r10+640];
	fma.rn.f32 	%f39, %f37, %f38, %f34;
	ld.shared.f32 	%f40, [%r11+640];
	fma.rn.f32 	%f41, %f37, %f40, %f36;
	ld.shared.f32 	%f42, [%r6+24];
	ld.shared.f32 	%f43, [%r10+768];
	fma.rn.f32 	%f44, %f42, %f43, %f39;
	ld.shared.f32 	%f45, [%r11+768];
	fma.rn.f32 	%f46, %f42, %f45, %f41;
	ld.shared.f32 	%f47, [%r6+28];
	ld.shared.f32 	%f48, [%r10+896];
	fma.rn.f32 	%f49, %f47, %f48, %f44;
	ld.shared.f32 	%f50, [%r11+896];
	fma.rn.f32 	%f51, %f47, %f50, %f46;
	ld.shared.f32 	%f52, [%r6+32];
	ld.shared.f32 	%f53, [%r10+1024];
	fma.rn.f32 	%f54, %f52, %f53, %f49;
	ld.shared.f32 	%f55, [%r11+1024];
	fma.rn.f32 	%f56, %f52, %f55, %f51;
	ld.shared.f32 	%f57, [%r6+36];
	ld.shared.f32 	%f58, [%r10+1152];
	fma.rn.f32 	%f59, %f57, %f58, %f54;
	ld.shared.f32 	%f60, [%r11+1152];
	fma.rn.f32 	%f61, %f57, %f60, %f56;
	ld.shared.f32 	%f62, [%r6+40];
	ld.shared.f32 	%f63, [%r10+1280];
	fma.rn.f32 	%f64, %f62, %f63, %f59;
	ld.shared.f32 	%f65, [%r11+1280];
	fma.rn.f32 	%f66, %f62, %f65, %f61;
	ld.shared.f32 	%f67, [%r6+44];
	ld.shared.f32 	%f68, [%r10+1408];
	fma.rn.f32 	%f69, %f67, %f68, %f64;
	ld.shared.f32 	%f70, [%r11+1408];
	fma.rn.f32 	%f71, %f67, %f70, %f66;
	ld.shared.f32 	%f72, [%r6+48];
	ld.shared.f32 	%f73, [%r10+1536];
	fma.rn.f32 	%f74, %f72, %f73, %f69;
	ld.shared.f32 	%f75, [%r11+1536];
	fma.rn.f32 	%f76, %f72, %f75, %f71;
	ld.shared.f32 	%f77, [%r6+52];
	ld.shared.f32 	%f78, [%r10+1664];
	fma.rn.f32 	%f79, %f77, %f78, %f74;
	ld.shared.f32 	%f80, [%r11+1664];
	fma.rn.f32 	%f81, %f77, %f80, %f76;
	ld.shared.f32 	%f82, [%r6+56];
	ld.shared.f32 	%f83, [%r10+1792];
	fma.rn.f32 	%f84, %f82, %f83, %f79;
	ld.shared.f32 	%f85, [%r11+1792];
	fma.rn.f32 	%f86, %f82, %f85, %f81;
	ld.shared.f32 	%f87, [%r6+60];
	ld.shared.f32 	%f88, [%r10+1920];
	fma.rn.f32 	%f89, %f87, %f88, %f84;
	ld.shared.f32 	%f90, [%r11+1920];
	fma.rn.f32 	%f91, %f87, %f90, %f86;
	ld.shared.f32 	%f92, [%r6+64];
	ld.shared.f32 	%f93, [%r10+2048];
	fma.rn.f32 	%f94, %f92, %f93, %f89;
	ld.shared.f32 	%f95, [%r11+2048];
	fma.rn.f32 	%f96, %f92, %f95, %f91;
	ld.shared.f32 	%f97, [%r6+68];
	ld.shared.f32 	%f98, [%r10+2176];
	fma.rn.f32 	%f99, %f97, %f98, %f94;
	ld.shared.f32 	%f100, [%r11+2176];
	fma.rn.f32 	%f101, %f97, %f100, %f96;
	ld.shared.f32 	%f102, [%r6+72];
	ld.shared.f32 	%f103, [%r10+2304];
	fma.rn.f32 	%f104, %f102, %f103, %f99;
	ld.shared.f32 	%f105, [%r11+2304];
	fma.rn.f32 	%f106, %f102, %f105, %f101;
	ld.shared.f32 	%f107, [%r6+76];
	ld.shared.f32 	%f108, [%r10+2432];
	fma.rn.f32 	%f109, %f107, %f108, %f104;
	ld.shared.f32 	%f110, [%r11+2432];
	fma.rn.f32 	%f111, %f107, %f110, %f106;
	ld.shared.f32 	%f112, [%r6+80];
	ld.shared.f32 	%f113, [%r10+2560];
	fma.rn.f32 	%f114, %f112, %f113, %f109;
	ld.shared.f32 	%f115, [%r11+2560];
	fma.rn.f32 	%f116, %f112, %f115, %f111;
	ld.shared.f32 	%f117, [%r6+84];
	ld.shared.f32 	%f118, [%r10+2688];
	fma.rn.f32 	%f119, %f117, %f118, %f114;
	ld.shared.f32 	%f120, [%r11+2688];
	fma.rn.f32 	%f121, %f117, %f120, %f116;
	ld.shared.f32 	%f122, [%r6+88];
	ld.shared.f32 	%f123, [%r10+2816];
	fma.rn.f32 	%f124, %f122, %f123, %f119;
	ld.shared.f32 	%f125, [%r11+2816];
	fma.rn.f32 	%f126, %f122, %f125, %f121;
	ld.shared.f32 	%f127, [%r6+92];
	ld.shared.f32 	%f128, [%r10+2944];
	fma.rn.f32 	%f129, %f127, %f128, %f124;
	ld.shared.f32 	%f130, [%r11+2944];
	fma.rn.f32 	%f131, %f127, %f130, %f126;
	ld.shared.f32 	%f132, [%r6+96];
	ld.shared.f32 	%f133, [%r10+3072];
	fma.rn.f32 	%f134, %f132, %f133, %f129;
	ld.shared.f32 	%f135, [%r11+3072];
	fma.rn.f32 	%f136, %f132, %f135, %f131;
	ld.shared.f32 	%f137, [%r6+100];
	ld.shared.f32 	%f138, [%r10+3200];
	fma.rn.f32 	%f139, %f137, %f138, %f134;
	ld.shared.f32 	%f140, [%r11+3200];
	fma.rn.f32 	%f141, %f137, %f140, %f136;
	ld.shared.f32 	%f142, [%r6+104];
	ld.shared.f32 	%f143, [%r10+3328];
	fma.rn.f32 	%f144, %f142, %f143, %f139;
	ld.shared.f32 	%f145, [%r11+3328];
	fma.rn.f32 	%f146, %f142, %f145, %f141;
	ld.shared.f32 	%f147, [%r6+108];
	ld.shared.f32 	%f148, [%r10+3456];
	fma.rn.f32 	%f149, %f147, %f148, %f144;
	ld.shared.f32 	%f150, [%r11+3456];
	fma.rn.f32 	%f151, %f147, %f150, %f146;
	ld.shared.f32 	%f152, [%r6+112];
	ld.shared.f32 	%f153, [%r10+3584];
	fma.rn.f32 	%f154, %f152, %f153, %f149;
	ld.shared.f32 	%f155, [%r11+3584];
	fma.rn.f32 	%f156, %f152, %f155, %f151;
	ld.shared.f32 	%f157, [%r6+116];
	ld.shared.f32 	%f158, [%r10+3712];
	fma.rn.f32 	%f159, %f157, %f158, %f154;
	ld.shared.f32 	%f160, [%r11+3712];
	fma.rn.f32 	%f161, %f157, %f160, %f156;
	ld.shared.f32 	%f162, [%r6+120];
	ld.shared.f32 	%f163, [%r10+3840];
	fma.rn.f32 	%f164, %f162, %f163, %f159;
	ld.shared.f32 	%f165, [%r11+3840];
	fma.rn.f32 	%f166, %f162, %f165, %f161;
	ld.shared.f32 	%f167, [%r6+124];
	ld.shared.f32 	%f168, [%r10+3968];
	fma.rn.f32 	%f172, %f167, %f168, %f164;
	ld.shared.f32 	%f169, [%r11+3968];
	fma.rn.f32 	%f173, %f167, %f169, %f166;
	bar.sync 	0;
	add.s32 	%r40, %r40, 1;
	setp.ne.s32 	%p3, %r40, 0;
	add.s32 	%r39, %r39, 32;
	add.s64 	%rd22, %rd22, %rd3;
	add.s32 	%r38, %r38, %r14;
	@%p3 bra 	$L__BB0_3;
$L__BB0_4:
	mad.lo.s32 	%r37, %r23, %r3, %r27;
	cvta.to.global.u64 	%rd19, %rd8;
	mul.wide.u32 	%rd20, %r37, 4;
	add.s64 	%rd21, %rd19, %rd20;
	st.global.f32 	[%rd21], %f172;
	st.global.f32 	[%rd21+128], %f173;
$L__BB0_5:
	ret;

}


// ===== COMPILED SASS (sm_100) =====

	.target	sm_100

	.elftype	@"ET_EXEC"


//--------------------- .note.nv.tkinfo           --------------------------
	.section	.note.nv.tkinfo,"",@"SHT_NOTE"
	.sectionflags	@"SHF_NOTE_NV_TKINFO"
	.tkinfo
        /*0018*/ 	.word	0x00000002
        /*0030*/ 	.string	""
        /*0030*/ 	.string	"ptxas"
        /*0030*/ 	.string	"Cuda compilation tools, release 13.0, V13.0.88"
        /*0030*/ 	.string	"Build cuda_13.0.r13.0/compiler.36424714_0"
        /*0030*/ 	.string	"-arch sm_100 -m 64 "



//--------------------- .note.nv.cuinfo           --------------------------
	.section	.note.nv.cuinfo,"",@"SHT_NOTE"
	.sectionflags	@"SHF_NOTE_NV_CUINFO"
        /*0018*/ 	.short	0x0002
        /*001a*/ 	.short	0x0064
        /*001c*/ 	.short	0x0082
	.zero		2


//--------------------- .nv.info                  --------------------------
	.section	.nv.info,"",@"SHT_CUDA_INFO"
	.align	4


	//----- nvinfo : EIATTR_REGCOUNT
	.align		4
        /*0000*/ 	.byte	0x04, 0x2f
        /*0002*/ 	.short	(.L_1 - .L_0)
	.align		4
.L_0:
        /*0004*/ 	.word	index@(_Z15MatrixMulKernelPfS_S_i)
        /*0008*/ 	.word	0x00000020


	//----- nvinfo : EIATTR_FRAME_SIZE
	.align		4
.L_1:
        /*000c*/ 	.byte	0x04, 0x11
        /*000e*/ 	.short	(.L_3 - .L_2)
	.align		4
.L_2:
        /*0010*/ 	.word	index@(_Z15MatrixMulKernelPfS_S_i)
        /*0014*/ 	.word	0x00000000


	//----- nvinfo : EIATTR_MIN_STACK_SIZE
	.align		4
.L_3:
        /*0018*/ 	.byte	0x04, 0x12
        /*001a*/ 	.short	(.L_5 - .L_4)
	.align		4
.L_4:
        /*001c*/ 	.word	index@(_Z15MatrixMulKernelPfS_S_i)
        /*0020*/ 	.word	0x00000000
.L_5:


//--------------------- .nv.compat                --------------------------
	.section	.nv.compat,"",@"SHT_CUDA_COMPAT_INFO"
	.align	4
        /*0000*/ 	.byte	0x02, 0x09, 0x00, 0x00, 0x02, 0x02, 0x01, 0x00, 0x02, 0x05, 0x05, 0x00, 0x03, 0x07, 0x01, 0x01
        /*0010*/ 	.byte	0x02, 0x03, 0x00, 0x00, 0x02, 0x06, 0x01, 0x00, 0x04, 0x0b, 0x08, 0x00, 0x09, 0x00, 0x00, 0x00
        /*0020*/ 	.byte	0x00, 0x00, 0x00, 0x00


//--------------------- .nv.info._Z15MatrixMulKernelPfS_S_i --------------------------
	.section	.nv.info._Z15MatrixMulKernelPfS_S_i,"",@"SHT_CUDA_INFO"
	.sectionflags	@""
	.align	4


	//----- nvinfo : EIATTR_CUDA_API_VERSION
	.align		4
        /*0000*/ 	.byte	0x04, 0x37
        /*0002*/ 	.short	(.L_7 - .L_6)
.L_6:
        /*0004*/ 	.word	0x00000082


	//----- nvinfo : EIATTR_KPARAM_INFO
	.align		4
.L_7:
        /*0008*/ 	.byte	0x04, 0x17
        /*000a*/ 	.short	(.L_9 - .L_8)
.L_8:
        /*000c*/ 	.word	0x00000000
        /*0010*/ 	.short	0x0003
        /*0012*/ 	.short	0x0018
        /*0014*/ 	.byte	0x00, 0xf0, 0x11, 0x00


	//----- nvinfo : EIATTR_KPARAM_INFO
	.align		4
.L_9:
        /*0018*/ 	.byte	0x04, 0x17
        /*001a*/ 	.short	(.L_11 - .L_10)
.L_10:
        /*001c*/ 	.word	0x00000000
        /*0020*/ 	.short	0x0002
        /*0022*/ 	.short	0x0010
        /*0024*/ 	.byte	0x00, 0xf5, 0x21, 0x00


	//----- nvinfo : EIATTR_KPARAM_INFO
	.align		4
.L_11:
        /*0028*/ 	.byte	0x04, 0x17
        /*002a*/ 	.short	(.L_13 - .L_12)
.L_12:
        /*002c*/ 	.word	0x00000000
        /*0030*/ 	.short	0x0001
        /*0032*/ 	.short	0x0008
        /*0034*/ 	.byte	0x00, 0xf5, 0x21, 0x00


	//----- nvinfo : EIATTR_KPARAM_INFO
	.align		4
.L_13:
        /*0038*/ 	.byte	0x04, 0x17
        /*003a*/ 	.short	(.L_15 - .L_14)
.L_14:
        /*003c*/ 	.word	0x00000000
        /*0040*/ 	.short	0x0000
        /*0042*/ 	.short	0x0000
        /*0044*/ 	.byte	0x00, 0xf5, 0x21, 0x00


	//----- nvinfo : EIATTR_SPARSE_MMA_MASK
	.align		4
.L_15:
        /*0048*/ 	.byte	0x03, 0x50
        /*004a*/ 	.short	0x0000


	//----- nvinfo : EIATTR_MAXREG_COUNT
	.align		4
        /*004c*/ 	.byte	0x03, 0x1b
        /*004e*/ 	.short	0x00ff


	//----- nvinfo : EIATTR_NUM_BARRIERS
	.align		4
        /*0050*/ 	.byte	0x02, 0x4c
        /*0052*/ 	.byte	0x01
	.zero		1


	//----- nvinfo : EIATTR_MERCURY_ISA_VERSION
	.align		4
        /*0054*/ 	.byte	0x03, 0x5f
        /*0056*/ 	.short	0x0101


	//----- nvinfo : EIATTR_VRC_CTA_INIT_COUNT
	.align		4
        /*0058*/ 	.byte	0x02, 0x4a
	.zero		1
	.zero		1


	//----- nvinfo : EIATTR_EXIT_INSTR_OFFSETS
	.align		4
        /*005c*/ 	.byte	0x04, 0x1c
        /*005e*/ 	.short	(.L_17 - .L_16)


	//   ....[0]....
.L_16:
        /*0060*/ 	.word	0x000000a0


	//   ....[1]....
        /*0064*/ 	.word	0x00000cc0


	//----- nvinfo : EIATTR_CBANK_PARAM_SIZE
	.align		4
.L_17:
        /*0068*/ 	.byte	0x03, 0x19
        /*006a*/ 	.short	0x001c


	//----- nvinfo : EIATTR_PARAM_CBANK
	.align		4
        /*006c*/ 	.byte	0x04, 0x0a
        /*006e*/ 	.short	(.L_19 - .L_18)
	.align		4
.L_18:
        /*0070*/ 	.word	index@(.nv.constant0._Z15MatrixMulKernelPfS_S_i)
        /*0074*/ 	.short	0x0380
        /*0076*/ 	.short	0x001c


	//----- nvinfo : EIATTR_SW_WAR
	.align		4
.L_19:
        /*0078*/ 	.byte	0x04, 0x36
        /*007a*/ 	.short	(.L_21 - .L_20)
.L_20:
        /*007c*/ 	.word	0x00000008
.L_21:


//--------------------- .nv.callgraph             --------------------------
	.section	.nv.callgraph,"",@"SHT_CUDA_CALLGRAPH"
	.align	4
	.sectionentsize	8
	.align		4
        /*0000*/ 	.word	0x00000000
	.align		4
        /*0004*/ 	.word	0xffffffff
	.align		4
        /*0008*/ 	.word	0x00000000
	.align		4
        /*000c*/ 	.word	0xfffffffe
	.align		4
        /*0010*/ 	.word	0x00000000
	.align		4
        /*0014*/ 	.word	0xfffffffd
	.align		4
        /*0018*/ 	.word	0x00000000
	.align		4
        /*001c*/ 	.word	0xfffffffc


//--------------------- .text._Z15MatrixMulKernelPfS_S_i --------------------------
	.section	.text._Z15MatrixMulKernelPfS_S_i,"ax",@progbits
	.align	128
        .global         _Z15MatrixMulKernelPfS_S_i
        .type           _Z15MatrixMulKernelPfS_S_i,@function
        .size           _Z15MatrixMulKernelPfS_S_i,(.L_x_3 - _Z15MatrixMulKernelPfS_S_i)
        .other          _Z15MatrixMulKernelPfS_S_i,@"STO_CUDA_ENTRY STV_DEFAULT"
_Z15MatrixMulKernelPfS_S_i:
.text._Z15MatrixMulKernelPfS_S_i:
[----:B------:R-:W-:Y:S01]  /*0000*/  LDC R1, c[0x0][0x37c] ;  /* 0x0000df00ff017b82 */ /* 0x000fe20000000800 */
[----:B------:R-:W0:Y:S07]  /*0010*/  S2R R0, SR_CTAID.Y ;  /* 0x0000000000007919 */ /* 0x000e2e0000002600 */
[----:B------:R-:W1:Y:S01]  /*0020*/  LDC R8, c[0x0][0x398] ;  /* 0x0000e600ff087b82 */ /* 0x000e620000000800 */
[----:B------:R-:W0:Y:S01]  /*0030*/  S2R R5, SR_TID.Y ;  /* 0x0000000000057919 */ /* 0x000e220000002200 */
[----:B------:R-:W2:Y:S01]  /*0040*/  S2R R4, SR_CTAID.X ;  /* 0x0000000000047919 */ /* 0x000ea20000002500 */
[----:B------:R-:W2:Y:S01]  /*0050*/  S2R R17, SR_TID.X ;  /* 0x0000000000117919 */ /* 0x000ea20000002100 */
[----:B0-----:R-:W-:-:S02]  /*0060*/  LEA R0, R0, R5, 0x5 ;  /* 0x0000000500007211 */ /* 0x001fc400078e28ff */
[----:B--2---:R-:W-:-:S04]  /*0070*/  LEA R3, R4, R17, 0x6 ;  /* 0x0000001104037211 */ /* 0x004fc800078e30ff */
[----:B------:R-:W-:-:S04]  /*0080*/  VIMNMX R2, PT, PT, R0, R3, !PT ;  /* 0x0000000300027248 */ /* 0x000fc80007fe0100 */
[----:B-1----:R-:W-:-:S13]  /*0090*/  ISETP.GE.AND P0, PT, R2, R8, PT ;  /* 0x000000080200720c */ /* 0x002fda0003f06270 */
[----:B------:R-:W-:Y:S05]  /*00a0*/  @P0 EXIT ;  /* 0x000000000000094d */ /* 0x000fea0003800000 */
[----:B------:R-:W0:Y:S01]  /*00b0*/  LDC.64 R22, c[0x0][0x390] ;  /* 0x0000e400ff167b82 */ /* 0x000e220000000a00 */
[----:B------:R-:W-:Y:S01]  /*00c0*/  ISETP.GE.U32.AND P0, PT, R8, 0x20, PT ;  /* 0x000000200800780c */ /* 0x000fe20003f06070 */
[----:B------:R-:W-:Y:S01]  /*00d0*/  IMAD R7, R0, R8, R3 ;  /* 0x0000000800077224 */ /* 0x000fe200078e0203 */
[----:B------:R-:W1:Y:S01]  /*00e0*/  LDCU.64 UR8, c[0x0][0x358] ;  /* 0x00006b00ff0877ac */ /* 0x000e620008000a00 */
[----:B------:R-:W-:Y:S01]  /*00f0*/  HFMA2 R19, -RZ, RZ, 0, 0 ;  /* 0x00000000ff137431 */ /* 0x000fe200000001ff */
[----:B------:R-:W-:Y:S01]  /*0100*/  MOV R25, RZ ;  /* 0x000000ff00197202 */ /* 0x000fe20000000f00 */
[----:B0-----:R-:W-:-:S08]  /*0110*/  IMAD.WIDE.U32 R22, R7, 0x4, R22 ;  /* 0x0000000407167825 */ /* 0x001fd000078e0016 */
[----:B-1----:R-:W-:Y:S05]  /*0120*/  @!P0 BRA `(.L_x_0) ;  /* 0x0000000800dc8947 */ /* 0x002fea0003800000 */
[----:B------:R-:W0:Y:S01]  /*0130*/  S2UR UR6, SR_CgaCtaId ;  /* 0x00000000000679c3 */ /* 0x000e220000008800 */
[----:B------:R-:W1:Y:S01]  /*0140*/  LDCU.64 UR4, c[0x0][0x388] ;  /* 0x00007100ff0477ac */ /* 0x000e620008000a00 */
[-C--:B------:R-:W-:Y:S01]  /*0150*/  IMAD R2, R5, R8.reuse, RZ ;  /* 0x0000000805027224 */ /* 0x080fe200078e02ff */
[----:B------:R-:W-:Y:S01]  /*0160*/  MOV R25, RZ ;  /* 0x000000ff00197202 */ /* 0x000fe20000000f00 */
[----:B------:R-:W-:Y:S01]  /*0170*/  IMAD R0, R0, R8, R17 ;  /* 0x0000000800007224 */ /* 0x000fe200078e0211 */
[----:B------:R-:W-:Y:S02]  /*0180*/  MOV R19, RZ ;  /* 0x000000ff00137202 */ /* 0x000fe40000000f00 */
[----:B------:R-:W-:Y:S02]  /*0190*/  IADD3 R21, P0, PT, R3, R2, RZ ;  /* 0x0000000203157210 */ /* 0x000fe40007f1e0ff */
[----:B------:R-:W-:Y:S02]  /*01a0*/  IADD3 R2, PT, PT, R2, R17, RZ ;  /* 0x0000001102027210 */ /* 0x000fe40007ffe0ff */
[----:B------:R-:W-:-:S02]  /*01b0*/  IADD3.X R6, PT, PT, RZ, RZ, RZ, P0, !PT ;  /* 0x000000ffff067210 */ /* 0x000fc400007fe4ff */
[----:B------:R-:W-:Y:S02]  /*01c0*/  LEA R3, R4, R2, 0x6 ;  /* 0x0000000204037211 */ /* 0x000fe400078e30ff */
[----:B------:R-:W-:Y:S02]  /*01d0*/  SHF.R.U32.HI R2, RZ, 0x5, R8 ;  /* 0x00000005ff027819 */ /* 0x000fe40000011608 */
[----:B------:R-:W-:Y:S02]  /*01e0*/  SHF.L.U32 R4, R8, 0x5, RZ ;  /* 0x0000000508047819 */ /* 0x000fe400000006ff */
[C---:B-1----:R-:W-:Y:S01]  /*01f0*/  LEA R20, P0, R21.reuse, UR4, 0x2 ;  /* 0x0000000415147c11 */ /* 0x042fe2000f8010ff */
[----:B------:R-:W-:Y:S01]  /*0200*/  UMOV UR4, 0x400 ;  /* 0x0000040000047882 */ /* 0x000fe20000000000 */
[----:B------:R-:W-:Y:S02]  /*0210*/  IADD3 R2, PT, PT, -R2, RZ, RZ ;  /* 0x000000ff02027210 */ /* 0x000fe40007ffe1ff */
[----:B------:R-:W-:Y:S01]  /*0220*/  LEA.HI.X R21, R21, UR5, R6, 0x2, P0 ;  /* 0x0000000515157c11 */ /* 0x000fe200080f1406 */
[----:B0-----:R-:W-:Y:S01]  /*0230*/  ULEA UR7, UR6, UR4, 0x18 ;  /* 0x0000000406077291 */ /* 0x001fe2000f8ec0ff */
[----:B------:R-:W-:Y:S01]  /*0240*/  IADD3 R20, P0, PT, R20, 0x80, RZ ;  /* 0x0000008014147810 */ /* 0x000fe20007f1e0ff */
[----:B------:R-:W-:-:S02]  /*0250*/  UIADD3 UR5, UPT, UPT, UR4, 0x1000, URZ ;  /* 0x0000100004057890 */ /* 0x000fc4000fffe0ff */
[----:B------:R-:W-:Y:S01]  /*0260*/  UIADD3 UR4, UPT, UPT, UR4, 0x2000, URZ ;  /* 0x0000200004047890 */ /* 0x000fe2000fffe0ff */
[----:B------:R-:W-:Y:S01]  /*0270*/  IADD3.X R21, PT, PT, RZ, R21, RZ, P0, !PT ;  /* 0x00000015ff157210 */ /* 0x000fe200007fe4ff */
[----:B------:R-:W-:Y:S01]  /*0280*/  ULEA UR5, UR6, UR5, 0x18 ;  /* 0x0000000506057291 */ /* 0x000fe2000f8ec0ff */
[----:B------:R-:W-:Y:S01]  /*0290*/  LEA R18, R5, UR7, 0x7 ;  /* 0x0000000705127c11 */ /* 0x000fe2000f8e38ff */
[----:B------:R-:W-:-:S04]  /*02a0*/  ULEA UR4, UR6, UR4, 0x18 ;  /* 0x0000000406047291 */ /* 0x000fc8000f8ec0ff */
[C---:B------:R-:W-:Y:S02]  /*02b0*/  LEA R16, R17.reuse, UR5, 0x2 ;  /* 0x0000000511107c11 */ /* 0x040fe4000f8e10ff */
[----:B------:R-:W-:Y:S02]  /*02c0*/  LEA R6, R17, UR4, 0x2 ;  /* 0x0000000411067c11 */ /* 0x000fe4000f8e10ff */
[----:B------:R-:W-:Y:S02]  /*02d0*/  LEA R7, R5, R16, 0x7 ;  /* 0x0000001005077211 */ /* 0x000fe400078e38ff */
[----:B------:R-:W-:Y:S02]  /*02e0*/  LEA R17, R17, R18, 0x2 ;  /* 0x0000001211117211 */ /* 0x000fe400078e10ff */
[----:B------:R-:W-:-:S07]  /*02f0*/  LEA R5, R5, R6, 0x7 ;  /* 0x0000000605057211 */ /* 0x000fce00078e38ff */
.L_x_1:
[----:B------:R-:W0:Y:S01]  /*0300*/  LDC.64 R8, c[0x0][0x380] ;  /* 0x0000e000ff087b82 */ /* 0x000e220000000a00 */
[----:B------:R-:W2:Y:S07]  /*0310*/  LDG.E R28, desc[UR8][R20.64] ;  /* 0x00000008141c7981 */ /* 0x000eae000c1e1900 */
[----:B------:R-:W1:Y:S01]  /*0320*/  LDC.64 R10, c[0x0][0x388] ;  /* 0x0000e200ff0a7b82 */ /* 0x000e620000000a00 */
[----:B0-----:R-:W-:-:S05]  /*0330*/  IMAD.WIDE R8, R0, 0x4, R8 ;  /* 0x0000000400087825 */ /* 0x001fca00078e0208 */
[----:B------:R-:W3:Y:S01]  /*0340*/  LDG.E R24, desc[UR8][R8.64] ;  /* 0x0000000808187981 */ /* 0x000ee2000c1e1900 */
[----:B-1----:R-:W-:-:S06]  /*0350*/  IMAD.WIDE.U32 R10, R3, 0x4, R10 ;  /* 0x00000004030a7825 */ /* 0x002fcc00078e000a */
[----:B------:R-:W4:Y:S04]  /*0360*/  LDG.E R10, desc[UR8][R10.64] ;  /* 0x000000080a0a7981 */ /* 0x000f28000c1e1900 */
[----:B---3--:R-:W-:Y:S04]  /*0370*/  STS [R17], R24 ;  /* 0x0000001811007388 */ /* 0x008fe80000000800 */
[----:B----4-:R-:W-:Y:S04]  /*0380*/  STS [R7], R10 ;  /* 0x0000000a07007388 */ /* 0x010fe80000000800 */
[----:B--2---:R-:W-:Y:S01]  /*0390*/  STS [R5], R28 ;  /* 0x0000001c05007388 */ /* 0x004fe20000000800 */
[----:B------:R-:W-:Y:S06]  /*03a0*/  BAR.SYNC.DEFER_BLOCKING 0x0 ;  /* 0x0000000000007b1d */ /* 0x000fec0000010000 */
[----:B------:R-:W-:Y:S04]  /*03b0*/  LDS R27, [R16] ;  /* 0x00000000101b7984 */ /* 0x000fe80000000800 */
[----:B------:R-:W0:Y:S04]  /*03c0*/  LDS.128 R12, [R18] ;  /* 0x00000000120c7984 */ /* 0x000e280000000c00 */
[----:B------:R-:W1:Y:S04]  /*03d0*/  LDS R29, [R6] ;  /* 0x00000000061d7984 */ /* 0x000e680000000800 */
[----:B------:R-:W2:Y:S04]  /*03e0*/  LDS R8, [R6+0x80] ;  /* 0x0000800006087984 */ /* 0x000ea80000000800 */
[----:B------:R-:W3:Y:S04]  /*03f0*/  LDS R26, [R16+0x80] ;  /* 0x00008000101a7984 */ /* 0x000ee80000000800 */
[----:B------:R-:W4:Y:S04]  /*0400*/  LDS R11, [R16+0x100] ;  /* 0x00010000100b7984 */ /* 0x000f280000000800 */
[----:B------:R-:W5:Y:S04]  /*0410*/  LDS R9, [R6+0x100] ;  /* 0x0001000006097984 */ /* 0x000f680000000800 */
[----:B------:R-:W5:Y:S01]  /*0420*/  LDS R24, [R6+0x180] ;  /* 0x0001800006187984 */ /* 0x000f620000000800 */
[----:B0-----:R-:W-:-:S03]  /*0430*/  FFMA R27, R12, R27, R19 ;  /* 0x0000001b0c1b7223 */ /* 0x001fc60000000013 */
[----:B------:R-:W-:Y:S01]  /*0440*/  LDS R19, [R16+0x200] ;  /* 0x0002000010137984 */ /* 0x000fe20000000800 */
[----:B-1----:R-:W-:-:S03]  /*0450*/  FFMA R29, R12, R29, R25 ;  /* 0x0000001d0c1d7223 */ /* 0x002fc60000000019 */
[----:B------:R-:W0:Y:S01]  /*0460*/  LDS R12, [R16+0x180] ;  /* 0x00018000100c7984 */ /* 0x000e220000000800 */
[-C--:B--2---:R-:W-:Y:S01]  /*0470*/  FFMA R8, R8, R13.reuse, R29 ;  /* 0x0000000d08087223 */ /* 0x084fe2000000001d */
[----:B---3--:R-:W-:Y:S02]  /*0480*/  FFMA R26, R26, R13, R27 ;  /* 0x0000000d1a1a7223 */ /* 0x008fe4000000001b */
[----:B------:R-:W-:Y:S02]  /*0490*/  LDS R13, [R6+0x200] ;  /* 0x00020000060d7984 */ /* 0x000fe40000000800 */
[-C--:B----4-:R-:W-:Y:S01]  /*04a0*/  FFMA R25, R11, R14.reuse, R26 ;  /* 0x0000000e0b197223 */ /* 0x090fe2000000001a */
[----:B-----5:R-:W-:Y:S02]  /*04b0*/  FFMA R27, R9, R14, R8 ;  /* 0x0000000e091b7223 */ /* 0x020fe40000000008 */
[----:B------:R-:W1:Y:S04]  /*04c0*/  LDS.128 R8, [R18+0x10] ;  /* 0x0000100012087984 */ /* 0x000e680000000c00 */
[----:B------:R-:W2:Y:S01]  /*04d0*/  LDS R14, [R6+0x280] ;  /* 0x00028000060e7984 */ /* 0x000ea20000000800 */
[-C--:B------:R-:W-:Y:S01]  /*04e0*/  FFMA R24, R24, R15.reuse, R27 ;  /* 0x0000000f18187223 */ /* 0x080fe2000000001b */
[----:B0-----:R-:W-:-:S02]  /*04f0*/  FFMA R29, R12, R15, R25 ;  /* 0x0000000f0c1d7223 */ /* 0x001fc40000000019 */
[----:B------:R-:W0:Y:S04]  /*0500*/  LDS R12, [R16+0x280] ;  /* 0x00028000100c7984 */ /* 0x000e280000000800 */
[----:B------:R-:W3:Y:S04]  /*0510*/  LDS R25, [R16+0x300] ;  /* 0x0003000010197984 */ /* 0x000ee80000000800 */
[----:B------:R-:W4:Y:S01]  /*0520*/  LDS R15, [R6+0x300] ;  /* 0x00030000060f7984 */ /* 0x000f220000000800 */
[C---:B-1----:R-:W-:Y:S01]  /*0530*/  FFMA R19, R8.reuse, R19, R29 ;  /* 0x0000001308137223 */ /* 0x042fe2000000001d */
[----:B------:R-:W-:-:S02]  /*0540*/  FFMA R13, R8, R13, R24 ;  /* 0x0000000d080d7223 */ /* 0x000fc40000000018 */
[----:B------:R-:W1:Y:S04]  /*0550*/  LDS R8, [R16+0x380] ;  /* 0x0003800010087984 */ /* 0x000e680000000800 */
[----:B------:R-:W5:Y:S01]  /*0560*/  LDS R24, [R6+0x380] ;  /* 0x0003800006187984 */ /* 0x000f620000000800 */
[-C--:B--2---:R-:W-:Y:S01]  /*0570*/  FFMA R14, R14, R9.reuse, R13 ;  /* 0x000000090e0e7223 */ /* 0x084fe2000000000d */
[----:B0-----:R-:W-:Y:S02]  /*0580*/  FFMA R12, R12, R9, R19 ;  /* 0x000000090c0c7223 */ /* 0x001fe40000000013 */
[----:B------:R-:W-:Y:S02]  /*0590*/  LDS R19, [R16+0x400] ;  /* 0x0004000010137984 */ /* 0x000fe40000000800 */
[----:B---3--:R-:W-:-:S02]  /*05a0*/  FFMA R25, R25, R10, R12 ;  /* 0x0000000a19197223 */ /* 0x008fc4000000000c */
[----:B------:R-:W-:Y:S01]  /*05b0*/  LDS R9, [R6+0x400] ;  /* 0x0004000006097984 */ /* 0x000fe20000000800 */
[----:B----4-:R-:W-:-:S03]  /*05c0*/  FFMA R27, R15, R10, R14 ;  /* 0x0000000a0f1b7223 */ /* 0x010fc6000000000e */
[----:B------:R-:W0:Y:S04]  /*05d0*/  LDS.128 R12, [R18+0x20] ;  /* 0x00002000120c7984 */ /* 0x000e280000000c00 */
[----:B------:R-:W2:Y:S01]  /*05e0*/  LDS R10, [R6+0x480] ;  /* 0x00048000060a7984 */ /* 0x000ea20000000800 */
[----:B-1----:R-:W-:-:S03]  /*05f0*/  FFMA R29, R8, R11, R25 ;  /* 0x0000000b081d7223 */ /* 0x002fc60000000019 */
[----:B------:R-:W1:Y:S01]  /*0600*/  LDS R8, [R16+0x480] ;  /* 0x0004800010087984 */ /* 0x000e620000000800 */
[----:B-----5:R-:W-:-:S03]  /*0610*/  FFMA R24, R24, R11, R27 ;  /* 0x0000000b18187223 */ /* 0x020fc6000000001b */
[----:B------:R-:W3:Y:S04]  /*0620*/  LDS R25, [R16+0x500] ;  /* 0x0005000010197984 */ /* 0x000ee80000000800 */
[----:B------:R-:W4:Y:S01]  /*0630*/  LDS R11, [R6+0x500] ;  /* 0x00050000060b7984 */ /* 0x000f220000000800 */
[C---:B0-----:R-:W-:Y:S01]  /*0640*/  FFMA R19, R12.reuse, R19, R29 ;  /* 0x000000130c137223 */ /* 0x041fe2000000001d */
[----:B------:R-:W-:Y:S02]  /*0650*/  FFMA R9, R12, R9, R24 ;  /* 0x000000090c097223 */ /* 0x000fe40000000018 */
[----:B------:R-:W0:Y:S02]  /*0660*/  LDS R12, [R16+0x580] ;  /* 0x00058000100c7984 */ /* 0x000e240000000800 */
[----:B--2---:R-:W-:-:S02]  /*0670*/  FFMA R10, R10, R13, R9 ;  /* 0x0000000d0a0a7223 */ /* 0x004fc40000000009 */
[----:B------:R-:W2:Y:S01]  /*0680*/  LDS R24, [R6+0x580] ;  /* 0x0005800006187984 */ /* 0x000ea20000000800 */
[----:B-1----:R-:W-:-:S03]  /*0690*/  FFMA R8, R8, R13, R19 ;  /* 0x0000000d08087223 */ /* 0x002fc60000000013 */
[----:B------:R-:W-:Y:S01]  /*06a0*/  LDS R13, [R6+0x600] ;  /* 0x00060000060d7984 */ /* 0x000fe20000000800 */
[----:B---3--:R-:W-:-:S03]  /*06b0*/  FFMA R25, R25, R14, R8 ;  /* 0x0000000e19197223 */ /* 0x008fc60000000008 */
[----:B------:R-:W-:Y:S01]  /*06c0*/  LDS R19, [R16+0x600] ;  /* 0x0006000010137984 */ /* 0x000fe20000000800 */
[----:B----4-:R-:W-:-:S03]  /*06d0*/  FFMA R27, R11, R14, R10 ;  /* 0x0000000e0b1b7223 */ /* 0x010fc6000000000a */
[----:B------:R-:W1:Y:S04]  /*06e0*/  LDS.128 R8, [R18+0x30] ;  /* 0x0000300012087984 */ /* 0x000e680000000c00 */
[----:B------:R-:W3:Y:S01]  /*06f0*/  LDS R14, [R6+0x680] ;  /* 0x00068000060e7984 */ /* 0x000ee20000000800 */
[----:B0-----:R-:W-:-:S03]  /*0700*/  FFMA R29, R12, R15, R25 ;  /* 0x0000000f0c1d7223 */ /* 0x001fc60000000019 */
[----:B------:R-:W0:Y:S01]  /*0710*/  LDS R12, [R16+0x680] ;  /* 0x00068000100c7984 */ /* 0x000e220000000800 */
[----:B--2---:R-:W-:-:S03]  /*0720*/  FFMA R24, R24, R15, R27 ;  /* 0x0000000f18187223 */ /* 0x004fc6000000001b */
[----:B------:R-:W2:Y:S04]  /*0730*/  LDS R25, [R16+0x700] ;  /* 0x0007000010197984 */ /* 0x000ea80000000800 */
[----:B------:R-:W4:Y:S01]  /*0740*/  LDS R15, [R6+0x700] ;  /* 0x00070000060f7984 */ /* 0x000f220000000800 */
[C---:B-1----:R-:W-:Y:S01]  /*0750*/  FFMA R13, R8.reuse, R13, R24 ;  /* 0x0000000d080d7223 */ /* 0x042fe20000000018 */
[----:B------:R-:W-:Y:S02]  /*0760*/  FFMA R19, R8, R19, R29 ;  /* 0x0000001308137223 */ /* 0x000fe4000000001d */
[----:B------:R-:W1:Y:S04]  /*0770*/  LDS R24, [R16+0x780] ;  /* 0x0007800010187984 */ /* 0x000e680000000800 */
[----:B------:R-:W5:Y:S01]  /*0780*/  LDS R8, [R6+0x780] ;  /* 0x0007800006087984 */ /* 0x000f620000000800 */
[-C--:B---3--:R-:W-:Y:S01]  /*0790*/  FFMA R14, R14, R9.reuse, R13 ;  /* 0x000000090e0e7223 */ /* 0x088fe2000000000d */
[----:B0-----:R-:W-:-:S02]  /*07a0*/  FFMA R12, R12, R9, R19 ;  /* 0x000000090c0c7223 */ /* 0x001fc40000000013 */
[----:B------:R-:W-:Y:S02]  /*07b0*/  LDS R9, [R16+0x800] ;  /* 0x0008000010097984 */ /* 0x000fe40000000800 */
[-C--:B--2---:R-:W-:Y:S02]  /*07c0*/  FFMA R19, R25, R10.reuse, R12 ;  /* 0x0000000a19137223 */ /* 0x084fe4000000000c */
[----:B------:R-:W-:Y:S01]  /*07d0*/  LDS R25, [R6+0x800] ;  /* 0x0008000006197984 */ /* 0x000fe20000000800 */
[----:B----4-:R-:W-:-:S03]  /*07e0*/  FFMA R27, R15, R10, R14 ;  /* 0x0000000a0f1b7223 */ /* 0x010fc6000000000e */
[----:B------:R-:W0:Y:S04]  /*07f0*/  LDS.128 R12, [R18+0x40] ;  /* 0x00004000120c7984 */ /* 0x000e280000000c00 */
[----:B------:R-:W2:Y:S01]  /*0800*/  LDS R10, [R16+0x880] ;  /* 0x00088000100a7984 */ /* 0x000ea20000000800 */
[----:B-1----:R-:W-:-:S03]  /*0810*/  FFMA R29, R24, R11, R19 ;  /* 0x0000000b181d7223 */ /* 0x002fc60000000013 */
[----:B------:R-:W-:Y:S01]  /*0820*/  LDS R19, [R6+0x900] ;  /* 0x0009000006137984 */ /* 0x000fe20000000800 */
[----:B-----5:R-:W-:-:S03]  /*0830*/  FFMA R24, R8, R11, R27 ;  /* 0x0000000b08187223 */ /* 0x020fc6000000001b */
[----:B------:R-:W1:Y:S04]  /*0840*/  LDS R8, [R6+0x880] ;  /* 0x0008800006087984 */ /* 0x000e680000000800 */
[----:B------:R-:W3:Y:S01]  /*0850*/  LDS R11, [R16+0x900] ;  /* 0x00090000100b7984 */ /* 0x000ee20000000800 */
[C---:B0-----:R-:W-:Y:S01]  /*0860*/  FFMA R9, R12.reuse, R9, R29 ;  /* 0x000000090c097223 */ /* 0x041fe2000000001d */
[----:B------:R-:W-:Y:S02]  /*0870*/  FFMA R25, R12, R25, R24 ;  /* 0x000000190c197223 */ /* 0x000fe40000000018 */
[----:B------:R-:W0:Y:S01]  /*0880*/  LDS R12, [R16+0x980] ;  /* 0x00098000100c7984 */ /* 0x000e220000000800 */
[----:B--2---:R-:W-:-:S03]  /*0890*/  FFMA R10, R10, R13, R9 ;  /* 0x0000000d0a0a7223 */ /* 0x004fc60000000009 */
[----:B------:R-:W2:Y:S01]  /*08a0*/  LDS R24, [R6+0x980] ;  /* 0x0009800006187984 */ /* 0x000ea20000000800 */
[----:B-1----:R-:W-:-:S03]  /*08b0*/  FFMA R26, R8, R13, R25 ;  /* 0x0000000d081a7223 */ /* 0x002fc60000000019 */
[----:B------:R-:W-:Y:S01]  /*08c0*/  LDS R13, [R16+0xa00] ;  /* 0x000a0000100d7984 */ /* 0x000fe20000000800 */
[-C--:B---3--:R-:W-:Y:S01]  /*08d0*/  FFMA R25, R11, R14.reuse, R10 ;  /* 0x0000000e0b197223 */ /* 0x088fe2000000000a */
[----:B------:R-:W-:Y:S02]  /*08e0*/  FFMA R27, R19, R14, R26 ;  /* 0x0000000e131b7223 */ /* 0x000fe4000000001a */
[----:B------:R-:W1:Y:S04]  /*08f0*/  LDS.128 R8, [R18+0x50] ;  /* 0x0000500012087984 */ /* 0x000e680000000c00 */
[----:B------:R-:W3:Y:S04]  /*0900*/  LDS R19, [R6+0xa00] ;  /* 0x000a000006137984 */ /* 0x000ee80000000800 */
[----:B------:R-:W4:Y:S01]  /*0910*/  LDS R14, [R16+0xa80] ;  /* 0x000a8000100e7984 */ /* 0x000f220000000800 */
[----:B0-----:R-:W-:-:S03]  /*0920*/  FFMA R29, R12, R15, R25 ;  /* 0x0000000f0c1d7223 */ /* 0x001fc60000000019 */
[----:B------:R-:W0:Y:S01]  /*0930*/  LDS R12, [R6+0xa80] ;  /* 0x000a8000060c7984 */ /* 0x000e220000000800 */
[----:B--2---:R-:W-:-:S03]  /*0940*/  FFMA R26, R24, R15, R27 ;  /* 0x0000000f181a7223 */ /* 0x004fc6000000001b */
[----:B------:R-:W2:Y:S04]  /*0950*/  LDS R25, [R16+0xb00] ;  /* 0x000b000010197984 */ /* 0x000ea80000000800 */
[----:B------:R-:W5:Y:S04]  /*0960*/  LDS R15, [R6+0xb00] ;  /* 0x000b0000060f7984 */ /* 0x000f680000000800 */
[----:B------:R-:W5:Y:S01]  /*0970*/  LDS R24, [R16+0xb80] ;  /* 0x000b800010187984 */ /* 0x000f620000000800 */
[C---:B-1----:R-:W-:Y:S01]  /*0980*/  FFMA R13, R8.reuse, R13, R29 ;  /* 0x0000000d080d7223 */ /* 0x042fe2000000001d */
[----:B---3--:R-:W-:-:S02]  /*0990*/  FFMA R19, R8, R19, R26 ;  /* 0x0000001308137223 */ /* 0x008fc4000000001a */
[----:B------:R-:W1:Y:S01]  /*09a0*/  LDS R8, [R6+0xb80] ;  /* 0x000b800006087984 */ /* 0x000e620000000800 */
[-C--:B----4-:R-:W-:Y:S01]  /*09b0*/  FFMA R14, R14, R9.reuse, R13 ;  /* 0x000000090e0e7223 */ /* 0x090fe2000000000d */
[----:B0-----:R-:W-:Y:S02]  /*09c0*/  FFMA R12, R12, R9, R19 ;  /* 0x000000090c0c7223 */ /* 0x001fe40000000013 */
[----:B------:R-:W-:Y:S01]  /*09d0*/  LDS R9, [R16+0xc00] ;  /* 0x000c000010097984 */ /* 0x000fe20000000800 */
[-C--:B--2---:R-:W-:Y:S01]  /*09e0*/  FFMA R25, R25, R10.reuse, R14 ;  /* 0x0000000a19197223 */ /* 0x084fe2000000000e */
[----:B-----5:R-:W-:Y:S02]  /*09f0*/  FFMA R19, R15, R10, R12 ;  /* 0x0000000a0f137223 */ /* 0x020fe4000000000c */
[----:B------:R-:W0:Y:S01]  /*0a00*/  LDS.128 R12, [R18+0x60] ;  /* 0x00006000120c7984 */ /* 0x000e220000000c00 */
[----:B------:R-:W-:-:S03]  /*0a10*/  FFMA R27, R24, R11, R25 ;  /* 0x0000000b181b7223 */ /* 0x000fc60000000019 */
[----:B------:R-:W2:Y:S04]  /*0a20*/  LDS R25, [R6+0xc00] ;  /* 0x000c000006197984 */ /* 0x000ea80000000800 */
[----:B------:R-:W3:Y:S01]  /*0a30*/  LDS R10, [R16+0xc80] ;  /* 0x000c8000100a7984 */ /* 0x000ee20000000800 */
[----:B-1----:R-:W-:-:S03]  /*0a40*/  FFMA R24, R8, R11, R19 ;  /* 0x0000000b08187223 */ /* 0x002fc60000000013 */
[----:B------:R-:W1:Y:S04]  /*0a50*/  LDS R8, [R6+0xc80] ;  /* 0x000c800006087984 */ /* 0x000e680000000800 */
[----:B------:R-:W4:Y:S04]  /*0a60*/  LDS R11, [R16+0xd00] ;  /* 0x000d0000100b7984 */ /* 0x000f280000000800 */
[----:B------:R-:W5:Y:S01]  /*0a70*/  LDS R19, [R6+0xd00] ;  /* 0x000d000006137984 */ /* 0x000f620000000800 */
[C---:B0-----:R-:W-:Y:S01]  /*0a80*/  FFMA R9, R12.reuse, R9, R27 ;  /* 0x000000090c097223 */ /* 0x041fe2000000001b */
[----:B--2---:R-:W-:-:S02]  /*0a90*/  FFMA R25, R12, R25, R24 ;  /* 0x000000190c197223 */ /* 0x004fc40000000018 */
[----:B------:R-:W0:Y:S01]  /*0aa0*/  LDS R12, [R16+0xd80] ;  /* 0x000d8000100c7984 */ /* 0x000e220000000800 */
[----:B---3--:R-:W-:-:S03]  /*0ab0*/  FFMA R10, R10, R13, R9 ;  /* 0x0000000d0a0a7223 */ /* 0x008fc60000000009 */
[----:B------:R-:W2:Y:S01]  /*0ac0*/  LDS R24, [R6+0xd80] ;  /* 0x000d800006187984 */ /* 0x000ea20000000800 */
[----:B-1----:R-:W-:-:S03]  /*0ad0*/  FFMA R26, R8, R13, R25 ;  /* 0x0000000d081a7223 */ /* 0x002fc60000000019 */
[----:B------:R-:W-:Y:S01]  /*0ae0*/  LDS R13, [R16+0xe00] ;  /* 0x000e0000100d7984 */ /* 0x000fe20000000800 */
[----:B----4-:R-:W-:-:S03]  /*0af0*/  FFMA R25, R11, R14, R10 ;  /* 0x0000000e0b197223 */ /* 0x010fc6000000000a */
[----:B------:R-:W1:Y:S01]  /*0b00*/  LDS.128 R8, [R18+0x70] ;  /* 0x0000700012087984 */ /* 0x000e620000000c00 */
[----:B-----5:R-:W-:-:S03]  /*0b10*/  FFMA R27, R19, R14, R26 ;  /* 0x0000000e131b7223 */ /* 0x020fc6000000001a */
[----:B------:R-:W3:Y:S04]  /*0b20*/  LDS R19, [R6+0xe00] ;  /* 0x000e000006137984 */ /* 0x000ee80000000800 */
[----:B------:R-:W4:Y:S01]  /*0b30*/  LDS R14, [R6+0xe80] ;  /* 0x000e8000060e7984 */ /* 0x000f220000000800 */
[----:B0-----:R-:W-:-:S03]  /*0b40*/  FFMA R25, R12, R15, R25 ;  /* 0x0000000f0c197223 */ /* 0x001fc60000000019 */
[----:B------:R-:W0:Y:S01]  /*0b50*/  LDS R12, [R16+0xe80] ;  /* 0x000e8000100c7984 */ /* 0x000e220000000800 */
[----:B--2---:R-:W-:-:S03]  /*0b60*/  FFMA R24, R24, R15, R27 ;  /* 0x0000000f18187223 */ /* 0x004fc6000000001b */
[----:B------:R-:W2:Y:S01]  /*0b70*/  LDS R15, [R16+0xf00] ;  /* 0x000f0000100f7984 */ /* 0x000ea20000000800 */
[----:B-1----:R-:W-:-:S03]  /*0b80*/  FFMA R25, R8, R13, R25 ;  /* 0x0000000d08197223 */ /* 0x002fc60000000019 */
[----:B------:R-:W1:Y:S01]  /*0b90*/  LDS R13, [R6+0xf00] ;  /* 0x000f0000060d7984 */ /* 0x000e620000000800 */
[----:B---3--:R-:W-:-:S03]  /*0ba0*/  FFMA R19, R8, R19, R24 ;  /* 0x0000001308137223 */ /* 0x008fc60000000018 */
[----:B------:R-:W3:Y:S04]  /*0bb0*/  LDS R24, [R16+0xf80] ;  /* 0x000f800010187984 */ /* 0x000ee80000000800 */
[----:B------:R-:W5:Y:S01]  /*0bc0*/  LDS R8, [R6+0xf80] ;  /* 0x000f800006087984 */ /* 0x000f620000000800 */
[----:B------:R-:W-:Y:S01]  /*0bd0*/  IADD3 R2, PT, PT, R2, 0x1, RZ ;  /* 0x0000000102027810 */ /* 0x000fe20007ffe0ff */
[----:B------:R-:W-:Y:S03]  /*0be0*/  BAR.SYNC.DEFER_BLOCKING 0x0 ;  /* 0x0000000000007b1d */ /* 0x000fe60000010000 */
[----:B------:R-:W-:Y:S01]  /*0bf0*/  ISETP.NE.AND P0, PT, R2, RZ, PT ;  /* 0x000000ff0200720c */ /* 0x000fe20003f05270 */
[----:B----4-:R-:W-:Y:S01]  /*0c00*/  FFMA R14, R14, R9, R19 ;  /* 0x000000090e0e7223 */ /* 0x010fe20000000013 */
[----:B------:R-:W-:Y:S01]  /*0c10*/  IMAD.WIDE.U32 R20, R4, 0x4, R20 ;  /* 0x0000000404147825 */ /* 0x000fe200078e0014 */
[----:B------:R-:W-:-:S02]  /*0c20*/  IADD3 R0, PT, PT, R0, 0x20, RZ ;  /* 0x0000002000007810 */ /* 0x000fc40007ffe0ff */
[----:B------:R-:W-:Y:S01]  /*0c30*/  IADD3 R3, PT, PT, R4, R3, RZ ;  /* 0x0000000304037210 */ /* 0x000fe20007ffe0ff */
[----:B0-----:R-:W-:-:S04]  /*0c40*/  FFMA R12, R12, R9, R25 ;  /* 0x000000090c0c7223 */ /* 0x001fc80000000019 */
[-C--:B--2---:R-:W-:Y:S01]  /*0c50*/  FFMA R15, R15, R10.reuse, R12 ;  /* 0x0000000a0f0f7223 */ /* 0x084fe2000000000c */
[----:B-1----:R-:W-:-:S03]  /*0c60*/  FFMA R13, R13, R10, R14 ;  /* 0x0000000a0d0d7223 */ /* 0x002fc6000000000e */
[-C--:B---3--:R-:W-:Y:S01]  /*0c70*/  FFMA R19, R24, R11.reuse, R15 ;  /* 0x0000000b18137223 */ /* 0x088fe2000000000f */
[----:B-----5:R-:W-:Y:S01]  /*0c80*/  FFMA R25, R8, R11, R13 ;  /* 0x0000000b08197223 */ /* 0x020fe2000000000d */
[----:B------:R-:W-:Y:S06]  /*0c90*/  @P0 BRA `(.L_x_1) ;  /* 0xfffffff400980947 */ /* 0x000fec000383ffff */
.L_x_0:
[----:B------:R-:W-:Y:S04]  /*0ca0*/  STG.E desc[UR8][R22.64], R19 ;  /* 0x0000001316007986 */ /* 0x000fe8000c101908 */
[----:B------:R-:W-:Y:S01]  /*0cb0*/  STG.E desc[UR8][R22.64+0x80], R25 ;  /* 0x0000801916007986 */ /* 0x000fe2000c101908 */
[----:B------:R-:W-:Y:S05]  /*0cc0*/  EXIT ;  /* 0x000000000000794d */ /* 0x000fea0003800000 */
.L_x_2:
[----:B------:R-:W-:-:S00]  /*0cd0*/  BRA `(.L_x_2) ;  /* 0xfffffffc00fc7947 */ /* 0x000fc0000383ffff */
[----:B------:R-:W-:-:S00]  /*0ce0*/  NOP ;  /* 0x0000000000007918 */ /* 0x000fc00000000000 */
        /* <DEDUP_REMOVED lines=9> */
.L_x_3:


//--------------------- .nv.shared._Z15MatrixMulKernelPfS_S_i --------------------------
	.section	.nv.shared._Z15MatrixMulKernelPfS_S_i,"aw",@nobits
	.sectionflags	@""
	.align	4
.nv.shared._Z15MatrixMulKernelPfS_S_i:
	.zero		13312


//--------------------- .nv.shared.reserved.0     --------------------------
	.section	.nv.shared.reserved.0,"aw",@nobits
	.weak		__nv_reservedSMEM_offset_0_alias
	.size		__nv_reservedSMEM_offset_0_alias, 0, 64
	.other		__nv_reservedSMEM_offset_0_alias,@"STO_CUDA_RESERVED_SHARED STV_DEFAULT"
__nv_reservedSMEM_offset_0_alias:
	.zero		0
	.zero		64


//--------------------- .nv.constant0._Z15MatrixMulKernelPfS_S_i --------------------------
	.section	.nv.constant0._Z15MatrixMulKernelPfS_S_i,"a",@progbits
	.sectionflags	@""
	.align	4
.nv.constant0._Z15MatrixMulKernelPfS_S_i:
	.zero		924


//--------------------- SYMBOLS --------------------------

	.type		.nv.reservedSmem.offset0,@object
	.size		.nv.reservedSmem.offset0,0x4
	.type		.nv.reservedSmem.cap,@object
	.size		.nv.reservedSmem.cap,0x4
